//
// Generated by NVIDIA NVVM Compiler
//
// Compiler Build ID: CL-36424714
// Cuda compilation tools, release 13.0, V13.0.88
// Based on NVVM 20.0.0
//

.version 9.0
.target sm_100
.address_size 64

	// .globl	_Z4testy

.visible .entry _Z4testy(
	.param .u64 _Z4testy_param_0
)
{


	ret;

}


// ===== COMPILED SASS (sm_100) =====

	.target	sm_100

	.elftype	@"ET_EXEC"


//--------------------- .note.nv.tkinfo           --------------------------
	.section	.note.nv.tkinfo,"",@"SHT_NOTE"
	.sectionflags	@"SHF_NOTE_NV_TKINFO"
	.tkinfo
        /*0018*/ 	.word	0x00000002
        /*0030*/ 	.string	""
        /*0030*/ 	.string	"ptxas"
        /*0030*/ 	.string	"Cuda compilation tools, release 13.0, V13.0.88"
        /*0030*/ 	.string	"Build cuda_13.0.r13.0/compiler.36424714_0"
        /*0030*/ 	.string	"-arch sm_100 -m 64 "



//--------------------- .note.nv.cuinfo           --------------------------
	.section	.note.nv.cuinfo,"",@"SHT_NOTE"
	.sectionflags	@"SHF_NOTE_NV_CUINFO"
        /*0018*/ 	.short	0x0002
        /*001a*/ 	.short	0x0064
        /*001c*/ 	.short	0x0082
	.zero		2


//--------------------- .nv.info                  --------------------------
	.section	.nv.info,"",@"SHT_CUDA_INFO"
	.align	4


	//----- nvinfo : EIATTR_REGCOUNT
	.align		4
        /*0000*/ 	.byte	0x04, 0x2f
        /*0002*/ 	.short	(.L_1 - .L_0)
	.align		4
.L_0:
        /*0004*/ 	.word	index@(_Z4testy)
        /*0008*/ 	.word	0x00000004


	//----- nvinfo : EIATTR_FRAME_SIZE
	.align		4
.L_1:
        /*000c*/ 	.byte	0x04, 0x11
        /*000e*/ 	.short	(.L_3 - .L_2)
	.align		4
.L_2:
        /*0010*/ 	.word	index@(_Z4testy)
        /*0014*/ 	.word	0x00000000


	//----- nvinfo : EIATTR_MIN_STACK_SIZE
	.align		4
.L_3:
        /*0018*/ 	.byte	0x04, 0x12
        /*001a*/ 	.short	(.L_5 - .L_4)
	.align		4
.L_4:
        /*001c*/ 	.word	index@(_Z4testy)
        /*0020*/ 	.word	0x00000000
.L_5:


//--------------------- .nv.compat                --------------------------
	.section	.nv.compat,"",@"SHT_CUDA_COMPAT_INFO"
	.align	4
        /*0000*/ 	.byte	0x02, 0x09, 0x00, 0x00, 0x02, 0x02, 0x01, 0x00, 0x02, 0x05, 0x05, 0x00, 0x03, 0x07, 0x01, 0x01
        /*0010*/ 	.byte	0x02, 0x03, 0x00, 0x00, 0x02, 0x06, 0x01, 0x00, 0x04, 0x0b, 0x08, 0x00, 0x09, 0x00, 0x00, 0x00
        /*0020*/ 	.byte	0x00, 0x00, 0x00, 0x00


//--------------------- .nv.info._Z4testy         --------------------------
	.section	.nv.info._Z4testy,"",@"SHT_CUDA_INFO"
	.sectionflags	@""
	.align	4


	//----- nvinfo : EIATTR_CUDA_API_VERSION
	.align		4
        /*0000*/ 	.byte	0x04, 0x37
        /*0002*/ 	.short	(.L_7 - .L_6)
.L_6:
        /*0004*/ 	.word	0x00000082


	//----- nvinfo : EIATTR_KPARAM_INFO
	.align		4
.L_7:
        /*0008*/ 	.byte	0x04, 0x17
        /*000a*/ 	.short	(.L_9 - .L_8)
.L_8:
        /*000c*/ 	.word	0x00000000
        /*0010*/ 	.short	0x0000
        /*0012*/ 	.short	0x0000
        /*0014*/ 	.byte	0x00, 0xf0, 0x21, 0x00


	//----- nvinfo : EIATTR_SPARSE_MMA_MASK
	.align		4
.L_9:
        /*0018*/ 	.byte	0x03, 0x50
        /*001a*/ 	.short	0x0000


	//----- nvinfo : EIATTR_MAXREG_COUNT
	.align		4
        /*001c*/ 	.byte	0x03, 0x1b
        /*001e*/ 	.short	0x00ff


	//----- nvinfo : EIATTR_MERCURY_ISA_VERSION
	.align		4
        /*0020*/ 	.byte	0x03, 0x5f
        /*0022*/ 	.short	0x0101


	//----- nvinfo : EIATTR_VRC_CTA_INIT_COUNT
	.align		4
        /*0024*/ 	.byte	0x02, 0x4a
	.zero		1
	.zero		1


	//----- nvinfo : EIATTR_EXIT_INSTR_OFFSETS
	.align		4
        /*0028*/ 	.byte	0x04, 0x1c
        /*002a*/ 	.short	(.L_11 - .L_10)


	//   ....[0]....
.L_10:
        /*002c*/ 	.word	0x00000010


	//----- nvinfo : EIATTR_CBANK_PARAM_SIZE
	.align		4
.L_11:
        /*0030*/ 	.byte	0x03, 0x19
        /*0032*/ 	.short	0x0008


	//----- nvinfo : EIATTR_PARAM_CBANK
	.align		4
        /*0034*/ 	.byte	0x04, 0x0a
        /*0036*/ 	.short	(.L_13 - .L_12)
	.align		4
.L_12:
        /*0038*/ 	.word	index@(.nv.constant0._Z4testy)
        /*003c*/ 	.short	0x0380
        /*003e*/ 	.short	0x0008


	//----- nvinfo : EIATTR_SW_WAR
	.align		4
.L_13:
        /*0040*/ 	.byte	0x04, 0x36
        /*0042*/ 	.short	(.L_15 - .L_14)
.L_14:
        /*0044*/ 	.word	0x00000008
.L_15:


//--------------------- .nv.callgraph             --------------------------
	.section	.nv.callgraph,"",@"SHT_CUDA_CALLGRAPH"
	.align	4
	.sectionentsize	8
	.align		4
        /*0000*/ 	.word	0x00000000
	.align		4
        /*0004*/ 	.word	0xffffffff
	.align		4
        /*0008*/ 	.word	0x00000000
	.align		4
        /*000c*/ 	.word	0xfffffffe
	.align		4
        /*0010*/ 	.word	0x00000000
	.align		4
        /*0014*/ 	.word	0xfffffffd
	.align		4
        /*0018*/ 	.word	0x00000000
	.align		4
        /*001c*/ 	.word	0xfffffffc


//--------------------- .text._Z4testy            --------------------------
	.section	.text._Z4testy,"ax",@progbits
	.align	128
        .global         _Z4testy
        .type           _Z4testy,@function
        .size           _Z4testy,(.L_x_1 - _Z4testy)
        .other          _Z4testy,@"STO_CUDA_ENTRY STV_DEFAULT"
_Z4testy:
.text._Z4testy:
[----:B------:R-:W-:Y:S01]  /*0000*/  LDC R1, c[0x0][0x37c] ;  /* 0x0000df00ff017b82 */ /* 0x000fe20000000800 */
[----:B------:R-:W-:Y:S05]  /*0010*/  EXIT ;  /* 0x000000000000794d */ /* 0x000fea0003800000 */
.L_x_0:
[----:B------:R-:W-:-:S00]  /*0020*/  BRA `(.L_x_0) ;  /* 0xfffffffc00fc7947 */ /* 0x000fc0000383ffff */
[----:B------:R-:W-:-:S00]  /*0030*/  NOP ;  /* 0x0000000000007918 */ /* 0x000fc00000000000 */
        /* <DEDUP_REMOVED lines=12> */
.L_x_1:


//--------------------- .nv.shared.reserved.0     --------------------------
	.section	.nv.shared.reserved.0,"aw",@nobits
	.weak		__nv_reservedSMEM_offset_0_alias
	.size		__nv_reservedSMEM_offset_0_alias, 0, 64
	.other		__nv_reservedSMEM_offset_0_alias,@"STO_CUDA_RESERVED_SHARED STV_DEFAULT"
__nv_reservedSMEM_offset_0_alias:
	.zero		0
	.zero		64


//--------------------- .nv.constant0._Z4testy    --------------------------
	.section	.nv.constant0._Z4testy,"a",@progbits
	.sectionflags	@""
	.align	4
.nv.constant0._Z4testy:
	.zero		904


//--------------------- SYMBOLS --------------------------

	.type		.nv.reservedSmem.offset0,@object
	.size		.nv.reservedSmem.offset0,0x4
